	.headerflags	@"EF_CUDA_TEXMODE_UNIFIED EF_CUDA_64BIT_ADDRESS EF_CUDA_ACCELERATORS EF_CUDA_SM90 EF_CUDA_VIRTUAL_SM(EF_CUDA_SM90)"
	.elftype	@"ET_EXEC"


//--------------------- .nv.info                  --------------------------
	.section	.nv.info,"",@"SHT_CUDA_INFO"
	.align	4


	//----- nvinfo : EIATTR_REGCOUNT
	.align		4
        /*0000*/ 	.byte	0x04, 0x2f
        /*0002*/ 	.short	(.L_3 - .L_2)
	.align		4
.L_2:
        /*0004*/ 	.word	index@(triton_poi_fused__native_batch_norm_legit_no_training_add_native_batch_norm_backward_relu_30)
        /*0008*/ 	.word	0x0000003c


	//----- nvinfo : EIATTR_MIN_STACK_SIZE
	.align		4
.L_3:
        /*000c*/ 	.byte	0x04, 0x12
        /*000e*/ 	.short	(.L_5 - .L_4)
	.align		4
.L_4:
        /*0010*/ 	.word	index@(triton_poi_fused__native_batch_norm_legit_no_training_add_native_batch_norm_backward_relu_30)
        /*0014*/ 	.word	0x00000000


	//----- nvinfo : EIATTR_FRAME_SIZE
	.align		4
.L_5:
        /*0018*/ 	.byte	0x04, 0x11
        /*001a*/ 	.short	(.L_7 - .L_6)
	.align		4
.L_6:
        /*001c*/ 	.word	index@(triton_poi_fused__native_batch_norm_legit_no_training_add_native_batch_norm_backward_relu_30)
        /*0020*/ 	.word	0x00000000


	//----- nvinfo : EIATTR_MIN_STACK_SIZE
	.align		4
.L_7:
        /*0024*/ 	.byte	0x04, 0x12
        /*0026*/ 	.short	(.L_9 - .L_8)
	.align		4
.L_8:
        /*0028*/ 	.word	index@(triton_poi_fused__native_batch_norm_legit_no_training_add_native_batch_norm_backward_relu_30)
        /*002c*/ 	.word	0x00000000
.L_9:


//--------------------- .nv.info.triton_poi_fused__native_batch_norm_legit_no_training_add_native_batch_norm_backward_relu_30 --------------------------
	.section	.nv.info.triton_poi_fused__native_batch_norm_legit_no_training_add_native_batch_norm_backward_relu_30,"",@"SHT_CUDA_INFO"
	.sectionflags	@""
	.align	4


	//----- nvinfo : EIATTR_CUDA_API_VERSION
	.align		4
        /*0000*/ 	.byte	0x04, 0x37
        /*0002*/ 	.short	(.L_11 - .L_10)
.L_10:
        /*0004*/ 	.word	0x0000007c


	//----- nvinfo : EIATTR_KPARAM_INFO
	.align		4
.L_11:
        /*0008*/ 	.byte	0x04, 0x17
        /*000a*/ 	.short	(.L_13 - .L_12)
.L_12:
        /*000c*/ 	.word	0x00000000
        /*0010*/ 	.short	0x000f
        /*0012*/ 	.short	0x0078
        /*0014*/ 	.byte	0x00, 0xf0, 0x11, 0x00


	//----- nvinfo : EIATTR_KPARAM_INFO
	.align		4
.L_13:
        /*0018*/ 	.byte	0x04, 0x17
        /*001a*/ 	.short	(.L_15 - .L_14)
.L_14:
        /*001c*/ 	.word	0x00000000
        /*0020*/ 	.short	0x000e
        /*0022*/ 	.short	0x0070
        /*0024*/ 	.byte	0x00, 0xf4, 0x21, 0x00


	//----- nvinfo : EIATTR_KPARAM_INFO
	.align		4
.L_15:
        /*0028*/ 	.byte	0x04, 0x17
        /*002a*/ 	.short	(.L_17 - .L_16)
.L_16:
        /*002c*/ 	.word	0x00000000
        /*0030*/ 	.short	0x000d
        /*0032*/ 	.short	0x0068
        /*0034*/ 	.byte	0x00, 0xf4, 0x21, 0x00


	//----- nvinfo : EIATTR_KPARAM_INFO
	.align		4
.L_17:
        /*0038*/ 	.byte	0x04, 0x17
        /*003a*/ 	.short	(.L_19 - .L_18)
.L_18:
        /*003c*/ 	.word	0x00000000
        /*0040*/ 	.short	0x000c
        /*0042*/ 	.short	0x0060
        /*0044*/ 	.byte	0x00, 0xf4, 0x21, 0x00


	//----- nvinfo : EIATTR_KPARAM_INFO
	.align		4
.L_19:
        /*0048*/ 	.byte	0x04, 0x17
        /*004a*/ 	.short	(.L_21 - .L_20)
.L_20:
        /*004c*/ 	.word	0x00000000
        /*0050*/ 	.short	0x000b
        /*0052*/ 	.short	0x0058
        /*0054*/ 	.byte	0x00, 0xf4, 0x21, 0x00


	//----- nvinfo : EIATTR_KPARAM_INFO
	.align		4
.L_21:
        /*0058*/ 	.byte	0x04, 0x17
        /*005a*/ 	.short	(.L_23 - .L_22)
.L_22:
        /*005c*/ 	.word	0x00000000
        /*0060*/ 	.short	0x000a
        /*0062*/ 	.short	0x0050
        /*0064*/ 	.byte	0x00, 0xf4, 0x21, 0x00


	//----- nvinfo : EIATTR_KPARAM_INFO
	.align		4
.L_23:
        /*0068*/ 	.byte	0x04, 0x17
        /*006a*/ 	.short	(.L_25 - .L_24)
.L_24:
        /*006c*/ 	.word	0x00000000
        /*0070*/ 	.short	0x0009
        /*0072*/ 	.short	0x0048
        /*0074*/ 	.byte	0x00, 0xf4, 0x21, 0x00


	//----- nvinfo : EIATTR_KPARAM_INFO
	.align		4
.L_25:
        /*0078*/ 	.byte	0x04, 0x17
        /*007a*/ 	.short	(.L_27 - .L_26)
.L_26:
        /*007c*/ 	.word	0x00000000
        /*0080*/ 	.short	0x0008
        /*0082*/ 	.short	0x0040
        /*0084*/ 	.byte	0x00, 0xf4, 0x21, 0x00


	//----- nvinfo : EIATTR_KPARAM_INFO
	.align		4
.L_27:
        /*0088*/ 	.byte	0x04, 0x17
        /*008a*/ 	.short	(.L_29 - .L_28)
.L_28:
        /*008c*/ 	.word	0x00000000
        /*0090*/ 	.short	0x0007
        /*0092*/ 	.short	0x0038
        /*0094*/ 	.byte	0x00, 0xf4, 0x21, 0x00


	//----- nvinfo : EIATTR_KPARAM_INFO
	.align		4
.L_29:
        /*0098*/ 	.byte	0x04, 0x17
        /*009a*/ 	.short	(.L_31 - .L_30)
.L_30:
        /*009c*/ 	.word	0x00000000
        /*00a0*/ 	.short	0x0006
        /*00a2*/ 	.short	0x0030
        /*00a4*/ 	.byte	0x00, 0xf4, 0x21, 0x00


	//----- nvinfo : EIATTR_KPARAM_INFO
	.align		4
.L_31:
        /*00a8*/ 	.byte	0x04, 0x17
        /*00aa*/ 	.short	(.L_33 - .L_32)
.L_32:
        /*00ac*/ 	.word	0x00000000
        /*00b0*/ 	.short	0x0005
        /*00b2*/ 	.short	0x0028
        /*00b4*/ 	.byte	0x00, 0xf4, 0x21, 0x00


	//----- nvinfo : EIATTR_KPARAM_INFO
	.align		4
.L_33:
        /*00b8*/ 	.byte	0x04, 0x17
        /*00ba*/ 	.short	(.L_35 - .L_34)
.L_34:
        /*00bc*/ 	.word	0x00000000
        /*00c0*/ 	.short	0x0004
        /*00c2*/ 	.short	0x0020
        /*00c4*/ 	.byte	0x00, 0xf4, 0x21, 0x00


	//----- nvinfo : EIATTR_KPARAM_INFO
	.align		4
.L_35:
        /*00c8*/ 	.byte	0x04, 0x17
        /*00ca*/ 	.short	(.L_37 - .L_36)
.L_36:
        /*00cc*/ 	.word	0x00000000
        /*00d0*/ 	.short	0x0003
        /*00d2*/ 	.short	0x0018
        /*00d4*/ 	.byte	0x00, 0xf4, 0x21, 0x00


	//----- nvinfo : EIATTR_KPARAM_INFO
	.align		4
.L_37:
        /*00d8*/ 	.byte	0x04, 0x17
        /*00da*/ 	.short	(.L_39 - .L_38)
.L_38:
        /*00dc*/ 	.word	0x00000000
        /*00e0*/ 	.short	0x0002
        /*00e2*/ 	.short	0x0010
        /*00e4*/ 	.byte	0x00, 0xf4, 0x21, 0x00


	//----- nvinfo : EIATTR_KPARAM_INFO
	.align		4
.L_39:
        /*00e8*/ 	.byte	0x04, 0x17
        /*00ea*/ 	.short	(.L_41 - .L_40)
.L_40:
        /*00ec*/ 	.word	0x00000000
        /*00f0*/ 	.short	0x0001
        /*00f2*/ 	.short	0x0008
        /*00f4*/ 	.byte	0x00, 0xf4, 0x21, 0x00


	//----- nvinfo : EIATTR_KPARAM_INFO
	.align		4
.L_41:
        /*00f8*/ 	.byte	0x04, 0x17
        /*00fa*/ 	.short	(.L_43 - .L_42)
.L_42:
        /*00fc*/ 	.word	0x00000000
        /*0100*/ 	.short	0x0000
        /*0102*/ 	.short	0x0000
        /*0104*/ 	.byte	0x00, 0xf4, 0x21, 0x00


	//----- nvinfo : EIATTR_SPARSE_MMA_MASK
	.align		4
.L_43:
        /*0108*/ 	.byte	0x03, 0x50
        /*010a*/ 	.short	0x0000


	//----- nvinfo : EIATTR_MAXREG_COUNT
	.align		4
        /*010c*/ 	.byte	0x03, 0x1b
        /*010e*/ 	.short	0x00ff


	//----- nvinfo : EIATTR_EXIT_INSTR_OFFSETS
	.align		4
        /*0110*/ 	.byte	0x04, 0x1c
        /*0112*/ 	.short	(.L_45 - .L_44)


	//   ....[0]....
.L_44:
        /*0114*/ 	.word	0x00000c50


	//----- nvinfo : EIATTR_REQNTID
	.align		4
.L_45:
        /*0118*/ 	.byte	0x04, 0x10
        /*011a*/ 	.short	(.L_47 - .L_46)
.L_46:
        /*011c*/ 	.word	0x00000080
        /*0120*/ 	.word	0x00000001
        /*0124*/ 	.word	0x00000001


	//----- nvinfo : EIATTR_CBANK_PARAM_SIZE
	.align		4
.L_47:
        /*0128*/ 	.byte	0x03, 0x19
        /*012a*/ 	.short	0x007c


	//----- nvinfo : EIATTR_PARAM_CBANK
	.align		4
        /*012c*/ 	.byte	0x04, 0x0a
        /*012e*/ 	.short	(.L_49 - .L_48)
	.align		4
.L_48:
        /*0130*/ 	.word	index@(.nv.constant0.triton_poi_fused__native_batch_norm_legit_no_training_add_native_batch_norm_backward_relu_30)
        /*0134*/ 	.short	0x0210
        /*0136*/ 	.short	0x007c


	//----- nvinfo : EIATTR_SW_WAR
	.align		4
.L_49:
        /*0138*/ 	.byte	0x04, 0x36
        /*013a*/ 	.short	(.L_51 - .L_50)
.L_50:
        /*013c*/ 	.word	0x00000008
.L_51:


//--------------------- .nv.callgraph             --------------------------
	.section	.nv.callgraph,"",@"SHT_CUDA_CALLGRAPH"
	.align	4
	.sectionentsize	8
	.align		4
        /*0000*/ 	.word	0x00000000
	.align		4
        /*0004*/ 	.word	0xffffffff
	.align		4
        /*0008*/ 	.word	0x00000000
	.align		4
        /*000c*/ 	.word	0xfffffffe
	.align		4
        /*0010*/ 	.word	0x00000000
	.align		4
        /*0014*/ 	.word	0xfffffffd
	.align		4
        /*0018*/ 	.word	0x00000000
	.align		4
        /*001c*/ 	.word	0xfffffffc


//--------------------- .nv.constant4             --------------------------
	.section	.nv.constant4,"a",@progbits
	.align	8
	.align		8
.nv.constant4:
        /*0000*/ 	.dword	_$_str
	.align		8
        /*0008*/ 	.dword	_$_str_$_2


//--------------------- .text.triton_poi_fused__native_batch_norm_legit_no_training_add_native_batch_norm_backward_relu_30 --------------------------
	.section	.text.triton_poi_fused__native_batch_norm_legit_no_training_add_native_batch_norm_backward_relu_30,"ax",@progbits
	.align	128
        .global         triton_poi_fused__native_batch_norm_legit_no_training_add_native_batch_norm_backward_relu_30
        .type           triton_poi_fused__native_batch_norm_legit_no_training_add_native_batch_norm_backward_relu_30,@function
        .size           triton_poi_fused__native_batch_norm_legit_no_training_add_native_batch_norm_backward_relu_30,(.L_x_1 - triton_poi_fused__native_batch_norm_legit_no_training_add_native_batch_norm_backward_relu_30)
        .other          triton_poi_fused__native_batch_norm_legit_no_training_add_native_batch_norm_backward_relu_30,@"STO_CUDA_ENTRY STV_DEFAULT"
triton_poi_fused__native_batch_norm_legit_no_training_add_native_batch_norm_backward_relu_30:
.text.triton_poi_fused__native_batch_norm_legit_no_training_add_native_batch_norm_backward_relu_30:
[----:B------:R-:W-:Y:S01]  /*0000*/  LDC R1, c[0x0][0x28] ;  /* 0x00000a00ff017b82 */ /* 0x000fe20000000800 */
[----:B------:R-:W1:Y:S07]  /*0010*/  S2R R0, SR_TID.X ;  /* 0x0000000000007919 */ /* 0x000e6e0000002100 */
[----:B------:R-:W2:Y:S01]  /*0020*/  LDC.64 R18, c[0x0][0x228] ;  /* 0x00008a00ff127b82 */ /* 0x000ea20000000a00 */
[----:B------:R-:W-:Y:S01]  /*0030*/  ULDC.64 UR4, c[0x0][0x208] ;  /* 0x0000820000047ab9 */ /* 0x000fe20000000a00 */
[----:B------:R-:W3:Y:S06]  /*0040*/  S2R R2, SR_CTAID.X ;  /* 0x0000000000027919 */ /* 0x000eec0000002500 */
[----:B------:R-:W4:Y:S08]  /*0050*/  LDC.64 R24, c[0x0][0x230] ;  /* 0x00008c00ff187b82 */ /* 0x000f300000000a00 */
[----:B------:R-:W5:Y:S08]  /*0060*/  LDC.64 R48, c[0x0][0x220] ;  /* 0x00008800ff307b82 */ /* 0x000f700000000a00 */
[----:B------:R-:W5:Y:S01]  /*0070*/  LDC.64 R52, c[0x0][0x218] ;  /* 0x00008600ff347b82 */ /* 0x000f620000000a00 */
[----:B-1----:R-:W-:-:S07]  /*0080*/  SHF.L.U32 R0, R0, 0x2, RZ ;  /* 0x0000000200007819 */ /* 0x002fce00000006ff */
[----:B------:R-:W1:Y:S01]  /*0090*/  LDC.64 R54, c[0x0][0x210] ;  /* 0x00008400ff367b82 */ /* 0x000e620000000a00 */
[----:B------:R-:W-:-:S04]  /*00a0*/  LOP3.LUT R3, R0, 0x1fc, RZ, 0xc0, !PT ;  /* 0x000001fc00037812 */ /* 0x000fc800078ec0ff */
[----:B---3--:R-:W-:-:S03]  /*00b0*/  LEA R0, R2, R3, 0xa ;  /* 0x0000000302007211 */ /* 0x008fc600078e50ff */
[----:B------:R-:W3:Y:S02]  /*00c0*/  LDC.64 R16, c[0x0][0x238] ;  /* 0x00008e00ff107b82 */ /* 0x000ee40000000a00 */
[----:B--2---:R-:W-:-:S04]  /*00d0*/  IMAD.WIDE R18, R0, 0x4, R18 ;  /* 0x0000000400127825 */ /* 0x004fc800078e0212 */
[C---:B----4-:R-:W-:Y:S01]  /*00e0*/  IMAD.WIDE R24, R0.reuse, 0x4, R24 ;  /* 0x0000000400187825 */ /* 0x050fe200078e0218 */
[----:B------:R-:W2:Y:S04]  /*00f0*/  LDG.E.128 R40, desc[UR4][R18.64] ;  /* 0x0000000412287981 */ /* 0x000ea8000c1e1d00 */
[----:B------:R-:W2:Y:S01]  /*0100*/  LDG.E.128 R44, desc[UR4][R24.64] ;  /* 0x00000004182c7981 */ /* 0x000ea2000c1e1d00 */
[----:B-----5:R-:W-:-:S03]  /*0110*/  IMAD.WIDE R48, R0, 0x4, R48 ;  /* 0x0000000400307825 */ /* 0x020fc600078e0230 */
[----:B------:R-:W4:Y:S01]  /*0120*/  LDG.E.128 R36, desc[UR4][R18.64+0x800] ;  /* 0x0008000412247981 */ /* 0x000f22000c1e1d00 */
[----:B0-----:R-:W-:-:S03]  /*0130*/  IMAD.WIDE R52, R0, 0x4, R52 ;  /* 0x0000000400347825 */ /* 0x001fc600078e0234 */
[----:B------:R-:W4:Y:S04]  /*0140*/  LDG.E.128 R8, desc[UR4][R24.64+0x800] ;  /* 0x0008000418087981 */ /* 0x000f28000c1e1d00 */
[----:B------:R-:W5:Y:S01]  /*0150*/  LDG.E.128 R20, desc[UR4][R48.64] ;  /* 0x0000000430147981 */ /* 0x000f62000c1e1d00 */
[----:B-1----:R-:W-:-:S03]  /*0160*/  IMAD.WIDE R54, R0, 0x4, R54 ;  /* 0x0000000400367825 */ /* 0x002fc600078e0236 */
[----:B------:R-:W5:Y:S04]  /*0170*/  LDG.E.128 R4, desc[UR4][R52.64] ;  /* 0x0000000434047981 */ /* 0x000f68000c1e1d00 */
[----:B------:R-:W5:Y:S01]  /*0180*/  LDG.E.128 R32, desc[UR4][R54.64] ;  /* 0x0000000436207981 */ /* 0x000f62000c1e1d00 */
[----:B------:R-:W-:-:S03]  /*0190*/  SHF.R.S32.HI R3, RZ, 0x15, R2 ;  /* 0x00000015ff037819 */ /* 0x000fc60000011402 */
[----:B------:R0:W5:Y:S01]  /*01a0*/  LDG.E.128 R12, desc[UR4][R48.64+0x800] ;  /* 0x00080004300c7981 */ /* 0x000162000c1e1d00 */
[----:B------:R-:W-:-:S03]  /*01b0*/  SGXT R3, R3, 0x1 ;  /* 0x000000010303781a */ /* 0x000fc60000000200 */
[----:B------:R1:W5:Y:S01]  /*01c0*/  LDG.E.128 R28, desc[UR4][R52.64+0x800] ;  /* 0x00080004341c7981 */ /* 0x000362000c1e1d00 */
[----:B------:R-:W-:-:S03]  /*01d0*/  LEA.HI R3, R3, R0, RZ, 0x7 ;  /* 0x0000000003037211 */ /* 0x000fc600078f38ff */
[----:B------:R-:W5:Y:S01]  /*01e0*/  LDG.E.128 R24, desc[UR4][R54.64+0x800] ;  /* 0x0008000436187981 */ /* 0x000f62000c1e1d00 */
[----:B------:R-:W-:Y:S01]  /*01f0*/  LOP3.LUT R3, R3, 0xffffff80, RZ, 0xc0, !PT ;  /* 0xffffff8003037812 */ /* 0x000fe200078ec0ff */
[----:B0-----:R-:W0:Y:S03]  /*0200*/  LDC.64 R48, c[0x0][0x250] ;  /* 0x00009400ff307b82 */ /* 0x001e260000000a00 */
[----:B------:R-:W-:-:S05]  /*0210*/  IADD3 R50, R0, -R3, RZ ;  /* 0x8000000300327210 */ /* 0x000fca0007ffe0ff */
[----:B---3--:R-:W-:-:S06]  /*0220*/  IMAD.WIDE R16, R50, 0x4, R16 ;  /* 0x0000000432107825 */ /* 0x008fcc00078e0210 */
[----:B------:R-:W3:Y:S01]  /*0230*/  LDG.E.EL.128 R16, desc[UR4][R16.64] ;  /* 0x0000000410107981 */ /* 0x000ee2000c2e1d00 */
[----:B--2---:R-:W-:Y:S01]  /*0240*/  FADD R3, R40, R44 ;  /* 0x0000002c28037221 */ /* 0x004fe20000000000 */
[----:B------:R-:W-:Y:S01]  /*0250*/  FADD R2, R41, R45 ;  /* 0x0000002d29027221 */ /* 0x000fe20000000000 */
[----:B0-----:R-:W-:Y:S01]  /*0260*/  IMAD.WIDE R40, R50, 0x4, R48 ;  /* 0x0000000432287825 */ /* 0x001fe200078e0230 */
[----:B------:R-:W0:Y:S03]  /*0270*/  LDC.64 R44, c[0x0][0x240] ;  /* 0x00009000ff2c7b82 */ /* 0x000e260000000a00 */
[----:B------:R-:W-:Y:S01]  /*0280*/  FADD R49, R42, R46 ;  /* 0x0000002e2a317221 */ /* 0x000fe20000000000 */
[----:B------:R-:W-:Y:S02]  /*0290*/  FADD R48, R43, R47 ;  /* 0x0000002f2b307221 */ /* 0x000fe40000000000 */
[----:B------:R-:W2:Y:S01]  /*02a0*/  LDG.E.EL.128 R40, desc[UR4][R40.64] ;  /* 0x0000000428287981 */ /* 0x000ea2000c2e1d00 */
[----:B----4-:R-:W-:Y:S01]  /*02b0*/  FADD R51, R36, R8 ;  /* 0x0000000824337221 */ /* 0x010fe20000000000 */
[----:B------:R-:W-:Y:S01]  /*02c0*/  FADD R36, R37, R9 ;  /* 0x0000000925247221 */ /* 0x000fe20000000000 */
[----:B------:R-:W-:Y:S01]  /*02d0*/  FADD R37, R38, R10 ;  /* 0x0000000a26257221 */ /* 0x000fe20000000000 */
[----:B-----5:R-:W-:Y:S01]  /*02e0*/  FADD R8, R23, R48 ;  /* 0x0000003017087221 */ /* 0x020fe20000000000 */
[----:B------:R-:W-:Y:S01]  /*02f0*/  FADD R38, R39, R11 ;  /* 0x0000000b27267221 */ /* 0x000fe20000000000 */
[----:B------:R-:W-:Y:S01]  /*0300*/  FADD R39, R22, R49 ;  /* 0x0000003116277221 */ /* 0x000fe20000000000 */
[----:B0-----:R-:W-:-:S04]  /*0310*/  IMAD.WIDE R44, R50, 0x4, R44 ;  /* 0x00000004322c7825 */ /* 0x001fc800078e022c */
[----:B------:R-:W-:Y:S01]  /*0320*/  FADD R10, R7, R8 ;  /* 0x00000008070a7221 */ /* 0x000fe20000000000 */
[----:B-1----:R-:W-:Y:S01]  /*0330*/  FADD R52, R21, R2 ;  /* 0x0000000215347221 */ /* 0x002fe20000000000 */
[----:B------:R-:W-:Y:S01]  /*0340*/  FADD R53, R20, R3 ;  /* 0x0000000314357221 */ /* 0x000fe20000000000 */
[----:B------:R-:W0:Y:S01]  /*0350*/  LDC.64 R22, c[0x0][0x258] ;  /* 0x00009600ff167b82 */ /* 0x000e220000000a00 */
[----:B------:R-:W4:Y:S01]  /*0360*/  LDG.E.EL.128 R44, desc[UR4][R44.64] ;  /* 0x000000042c2c7981 */ /* 0x000f22000c2e1d00 */
[----:B------:R-:W-:Y:S01]  /*0370*/  FADD R7, R6, R39 ;  /* 0x0000002706077221 */ /* 0x000fe20000000000 */
[----:B------:R-:W-:Y:S01]  /*0380*/  FADD R35, R35, R10 ;  /* 0x0000000a23237221 */ /* 0x000fe20000000000 */
[----:B------:R-:W-:Y:S01]  /*0390*/  FADD R10, R5, R52 ;  /* 0x00000034050a7221 */ /* 0x000fe20000000000 */
[----:B------:R-:W-:Y:S01]  /*03a0*/  FADD R5, R4, R53 ;  /* 0x0000003504057221 */ /* 0x000fe20000000000 */
[----:B------:R-:W-:Y:S02]  /*03b0*/  FADD R34, R34, R7 ;  /* 0x0000000722227221 */ /* 0x000fe40000000000 */
[----:B------:R-:W1:Y:S01]  /*03c0*/  LDC.64 R20, c[0x0][0x260] ;  /* 0x00009800ff147b82 */ /* 0x000e620000000a00 */
[----:B------:R-:W-:Y:S01]  /*03d0*/  FADD R33, R33, R10 ;  /* 0x0000000a21217221 */ /* 0x000fe20000000000 */
[----:B------:R-:W-:Y:S01]  /*03e0*/  FADD R10, R15, R38 ;  /* 0x000000260f0a7221 */ /* 0x000fe20000000000 */
[----:B------:R-:W-:Y:S01]  /*03f0*/  FADD R14, R14, R37 ;  /* 0x000000250e0e7221 */ /* 0x000fe20000000000 */
[----:B------:R-:W-:-:S02]  /*0400*/  FADD R32, R32, R5 ;  /* 0x0000000520207221 */ /* 0x000fc40000000000 */
[----:B------:R-:W-:Y:S01]  /*0410*/  FADD R4, R31, R10 ;  /* 0x0000000a1f047221 */ /* 0x000fe20000000000 */
[----:B------:R-:W-:Y:S01]  /*0420*/  FADD R5, R30, R14 ;  /* 0x0000000e1e057221 */ /* 0x000fe20000000000 */
[----:B------:R-:W5:Y:S01]  /*0430*/  LDC.64 R6, c[0x0][0x248] ;  /* 0x00009200ff067b82 */ /* 0x000f620000000a00 */
[----:B------:R-:W-:Y:S01]  /*0440*/  FADD R30, R13, R36 ;  /* 0x000000240d1e7221 */ /* 0x000fe20000000000 */
[----:B------:R-:W-:Y:S01]  /*0450*/  FADD R27, R27, R4 ;  /* 0x000000041b1b7221 */ /* 0x000fe20000000000 */
[----:B------:R-:W-:Y:S02]  /*0460*/  FADD R26, R26, R5 ;  /* 0x000000051a1a7221 */ /* 0x000fe40000000000 */
[----:B------:R-:W-:Y:S01]  /*0470*/  FADD R4, R29, R30 ;  /* 0x0000001e1d047221 */ /* 0x000fe20000000000 */
[----:B------:R-:W-:-:S03]  /*0480*/  FADD R29, R12, R51 ;  /* 0x000000330c1d7221 */ /* 0x000fc60000000000 */
[----:B------:R-:W-:Y:S01]  /*0490*/  FADD R25, R25, R4 ;  /* 0x0000000419197221 */ /* 0x000fe20000000000 */
[----:B------:R-:W-:Y:S01]  /*04a0*/  FADD R9, R28, R29 ;  /* 0x0000001d1c097221 */ /* 0x000fe20000000000 */
[----:B0-----:R-:W-:-:S04]  /*04b0*/  IMAD.WIDE R22, R50, 0x4, R22 ;  /* 0x0000000432167825 */ /* 0x001fc800078e0216 */
[----:B-----5:R-:W-:-:S06]  /*04c0*/  IMAD.WIDE R6, R50, 0x4, R6 ;  /* 0x0000000432067825 */ /* 0x020fcc00078e0206 */
[----:B------:R-:W5:Y:S01]  /*04d0*/  LDG.E.EL.128 R4, desc[UR4][R6.64] ;  /* 0x0000000406047981 */ /* 0x000f62000c2e1d00 */
[----:B-1----:R-:W-:-:S04]  /*04e0*/  IMAD.WIDE R56, R50, 0x4, R20 ;  /* 0x0000000432387825 */ /* 0x002fc800078e0214 */
[C---:B---3--:R-:W-:Y:S01]  /*04f0*/  FADD R15, -R19.reuse, R10 ;  /* 0x0000000a130f7221 */ /* 0x048fe20000000100 */
[----:B------:R-:W-:Y:S01]  /*0500*/  FADD R24, R24, R9 ;  /* 0x0000000918187221 */ /* 0x000fe20000000000 */
[----:B------:R-:W-:Y:S01]  /*0510*/  FADD R19, -R19, R8 ;  /* 0x0000000813137221 */ /* 0x000fe20000000100 */
[----:B------:R-:W3:Y:S04]  /*0520*/  LDG.E.EL.128 R20, desc[UR4][R22.64] ;  /* 0x0000000416147981 */ /* 0x000ee8000c2e1d00 */
[----:B------:R-:W3:Y:S01]  /*0530*/  LDG.E.EL.128 R8, desc[UR4][R56.64] ;  /* 0x0000000438087981 */ /* 0x000ee2000c2e1d00 */
[C---:B------:R-:W-:Y:S01]  /*0540*/  FADD R14, -R18.reuse, R14 ;  /* 0x0000000e120e7221 */ /* 0x040fe20000000100 */
[----:B------:R-:W-:Y:S01]  /*0550*/  FADD R18, -R18, R39 ;  /* 0x0000002712127221 */ /* 0x000fe20000000100 */
[C---:B------:R-:W-:Y:S01]  /*0560*/  FADD R12, -R16.reuse, R29 ;  /* 0x0000001d100c7221 */ /* 0x040fe20000000100 */
[----:B------:R0:W-:Y:S01]  /*0570*/  STG.E.128 desc[UR4][R54.64+0x800], R24 ;  /* 0x0008001836007986 */ /* 0x0001e2000c101d04 */
[C---:B------:R-:W-:Y:S01]  /*0580*/  FADD R13, -R17.reuse, R30 ;  /* 0x0000001e110d7221 */ /* 0x040fe20000000100 */
[----:B------:R-:W-:Y:S01]  /*0590*/  FADD R17, -R17, R52 ;  /* 0x0000003411117221 */ /* 0x000fe20000000100 */
[----:B------:R-:W-:Y:S01]  /*05a0*/  FADD R16, -R16, R53 ;  /* 0x0000003510107221 */ /* 0x000fe20000000100 */
[----:B------:R-:W-:Y:S01]  /*05b0*/  STG.E.128 desc[UR4][R54.64], R32 ;  /* 0x0000002036007986 */ /* 0x000fe2000c101d04 */
[----:B--2---:R-:W-:Y:S01]  /*05c0*/  FADD R28, R40, 9.9999997473787516356e-06 ;  /* 0x3727c5ac281c7421 */ /* 0x004fe20000000000 */
[----:B------:R-:W-:Y:S01]  /*05d0*/  FADD R40, R41, 9.9999997473787516356e-06 ;  /* 0x3727c5ac29287421 */ /* 0x000fe20000000000 */
[----:B------:R-:W-:Y:S01]  /*05e0*/  FADD R42, R42, 9.9999997473787516356e-06 ;  /* 0x3727c5ac2a2a7421 */ /* 0x000fe20000000000 */
[----:B------:R-:W-:-:S03]  /*05f0*/  FADD R43, R43, 9.9999997473787516356e-06 ;  /* 0x3727c5ac2b2b7421 */ /* 0x000fc60000000000 */
[----:B------:R-:W1:Y:S08]  /*0600*/  MUFU.SQRT R28, R28 ;  /* 0x0000001c001c7308 */ /* 0x000e700000002000 */
[----:B------:R-:W2:Y:S01]  /*0610*/  MUFU.SQRT R40, R40 ;  /* 0x0000002800287308 */ /* 0x000ea20000002000 */
[----:B-1----:R-:W-:-:S07]  /*0620*/  FSETP.GT.AND P6, PT, R28, 8.50705917302346158658e+37, PT ;  /* 0x7e8000001c00780b */ /* 0x002fce0003fc4000 */
[----:B------:R1:W0:Y:S01]  /*0630*/  MUFU.SQRT R41, R42 ;  /* 0x0000002a00297308 */ /* 0x0002220000002000 */
[----:B------:R-:W-:Y:S01]  /*0640*/  FSETP.GEU.AND P5, PT, R28, 1.175494350822287508e-38, PT ;  /* 0x008000001c00780b */ /* 0x000fe20003fae000 */
[----:B----4-:R-:W-:Y:S01]  /*0650*/  FADD R31, -R47, R38 ;  /* 0x000000262f1f7221 */ /* 0x010fe20000000100 */
[----:B------:R-:W-:Y:S01]  /*0660*/  HFMA2.MMA R38, -RZ, RZ, 1.625, 0 ;  /* 0x3e800000ff267435 */ /* 0x000fe200000001ff */
[C---:B------:R-:W-:Y:S01]  /*0670*/  FADD R29, -R45.reuse, R36 ;  /* 0x000000242d1d7221 */ /* 0x040fe20000000100 */
[----:B------:R-:W-:Y:S01]  /*0680*/  FADD R45, -R45, R2 ;  /* 0x000000022d2d7221 */ /* 0x000fe20000000100 */
[C---:B--2---:R-:W-:Y:S02]  /*0690*/  FSETP.GT.AND P4, PT, R40.reuse, 8.50705917302346158658e+37, PT ;  /* 0x7e8000002800780b */ /* 0x044fe40003f84000 */
[----:B------:R-:W2:Y:S01]  /*06a0*/  MUFU.SQRT R39, R43 ;  /* 0x0000002b00277308 */ /* 0x000ea20000002000 */
[----:B------:R-:W-:Y:S01]  /*06b0*/  FSETP.GEU.AND P1, PT, R40, 1.175494350822287508e-38, PT ;  /* 0x008000002800780b */ /* 0x000fe20003f2e000 */
[----:B------:R-:W-:Y:S01]  /*06c0*/  FADD R30, -R46, R37 ;  /* 0x000000252e1e7221 */ /* 0x000fe20000000100 */
[----:B------:R-:W-:Y:S01]  /*06d0*/  FADD R47, -R47, R48 ;  /* 0x000000302f2f7221 */ /* 0x000fe20000000100 */
[----:B------:R-:W-:Y:S01]  /*06e0*/  @P6 FMUL R28, R28, 0.25 ;  /* 0x3e8000001c1c6820 */ /* 0x000fe20000400000 */
[----:B------:R-:W-:Y:S01]  /*06f0*/  FADD R46, -R46, R49 ;  /* 0x000000312e2e7221 */ /* 0x000fe20000000100 */
[----:B-1----:R-:W-:Y:S01]  /*0700*/  FSEL R42, R38, 1, P6 ;  /* 0x3f800000262a7808 */ /* 0x002fe20003000000 */
[----:B------:R-:W1:Y:S01]  /*0710*/  LDC.64 R48, c[0x0][0x278] ;  /* 0x00009e00ff307b82 */ /* 0x000e620000000a00 */
[C---:B0-----:R-:W-:Y:S01]  /*0720*/  FSETP.GT.AND P3, PT, R41.reuse, 8.50705917302346158658e+37, PT ;  /* 0x7e8000002900780b */ /* 0x041fe20003f64000 */
[----:B------:R-:W-:Y:S01]  /*0730*/  @!P5 FMUL R28, R28, 16777216 ;  /* 0x4b8000001c1cd820 */ /* 0x000fe20000400000 */
[----:B------:R-:W-:Y:S01]  /*0740*/  FSETP.GEU.AND P0, PT, R41, 1.175494350822287508e-38, PT ;  /* 0x008000002900780b */ /* 0x000fe20003f0e000 */
[----:B------:R-:W-:Y:S01]  /*0750*/  @!P5 FMUL R42, R42, 16777216 ;  /* 0x4b8000002a2ad820 */ /* 0x000fe20000400000 */
[----:B------:R-:W-:Y:S01]  /*0760*/  @P4 FMUL R40, R40, 0.25 ;  /* 0x3e80000028284820 */ /* 0x000fe20000400000 */
[----:B------:R0:W4:Y:S01]  /*0770*/  MUFU.RCP R43, R28 ;  /* 0x0000001c002b7308 */ /* 0x0001220000001000 */
[----:B------:R-:W-:-:S02]  /*0780*/  FSEL R2, R38, 1, P3 ;  /* 0x3f80000026027808 */ /* 0x000fc40001800000 */
[C---:B--2---:R-:W-:Y:S01]  /*0790*/  FSETP.GT.AND P2, PT, R39.reuse, 8.50705917302346158658e+37, PT ;  /* 0x7e8000002700780b */ /* 0x044fe20003f44000 */
[----:B------:R-:W-:Y:S01]  /*07a0*/  @!P1 FMUL R40, R40, 16777216 ;  /* 0x4b80000028289820 */ /* 0x000fe20000400000 */
[----:B------:R-:W-:-:S03]  /*07b0*/  FSETP.GEU.AND P6, PT, R39, 1.175494350822287508e-38, PT ;  /* 0x008000002700780b */ /* 0x000fc60003fce000 */
[----:B------:R-:W-:Y:S01]  /*07c0*/  @P3 FMUL R41, R41, 0.25 ;  /* 0x3e80000029293820 */ /* 0x000fe20000400000 */
[C---:B0-----:R-:W-:Y:S01]  /*07d0*/  FADD R28, -R44.reuse, R51 ;  /* 0x000000332c1c7221 */ /* 0x041fe20000000100 */
[----:B------:R-:W0:Y:S01]  /*07e0*/  MUFU.RCP R40, R40 ;  /* 0x0000002800287308 */ /* 0x000e220000001000 */
[----:B------:R-:W-:Y:S01]  /*07f0*/  FADD R44, -R44, R3 ;  /* 0x000000032c2c7221 */ /* 0x000fe20000000100 */
[----:B------:R-:W-:Y:S01]  /*0800*/  @!P0 FMUL R41, R41, 16777216 ;  /* 0x4b80000029298820 */ /* 0x000fe20000400000 */
[----:B------:R-:W-:Y:S01]  /*0810*/  FSEL R3, R38, 1, P4 ;  /* 0x3f80000026037808 */ /* 0x000fe20002000000 */
[----:B------:R-:W-:Y:S01]  /*0820*/  @!P0 FMUL R2, R2, 16777216 ;  /* 0x4b80000002028820 */ /* 0x000fe20000400000 */
[----:B------:R-:W-:Y:S01]  /*0830*/  FSEL R38, R38, 1, P2 ;  /* 0x3f80000026267808 */ /* 0x000fe20001000000 */
[----:B------:R-:W-:Y:S01]  /*0840*/  @P2 FMUL R39, R39, 0.25 ;  /* 0x3e80000027272820 */ /* 0x000fe20000400000 */
[----:B----4-:R-:W-:Y:S01]  /*0850*/  FMUL R43, R43, R42 ;  /* 0x0000002a2b2b7220 */ /* 0x010fe20000400000 */
[----:B------:R-:W2:Y:S01]  /*0860*/  MUFU.RCP R41, R41 ;  /* 0x0000002900297308 */ /* 0x000ea20000001000 */
[----:B------:R-:W-:Y:S01]  /*0870*/  @!P1 FMUL R3, R3, 16777216 ;  /* 0x4b80000003039820 */ /* 0x000fe20000400000 */
[----:B------:R-:W-:Y:S01]  /*0880*/  @!P6 FMUL R39, R39, 16777216 ;  /* 0x4b8000002727e820 */ /* 0x000fe20000400000 */
[----:B------:R-:W-:Y:S01]  /*0890*/  @!P6 FMUL R38, R38, 16777216 ;  /* 0x4b8000002626e820 */ /* 0x000fe20000400000 */
[----:B------:R-:W4:Y:S01]  /*08a0*/  LDC.64 R50, c[0x0][0x270] ;  /* 0x00009c00ff327b82 */ /* 0x000f220000000a00 */
[----:B-1----:R-:W-:-:S04]  /*08b0*/  IMAD.WIDE R48, R0, 0x4, R48 ;  /* 0x0000000400307825 */ /* 0x002fc800078e0230 */
[----:B0-----:R-:W-:Y:S01]  /*08c0*/  FMUL R40, R40, R3 ;  /* 0x0000000328287220 */ /* 0x001fe20000400000 */
[----:B------:R-:W0:Y:S01]  /*08d0*/  MUFU.RCP R39, R39 ;  /* 0x0000002700277308 */ /* 0x000e220000001000 */
[C---:B-----5:R-:W-:Y:S01]  /*08e0*/  FADD R36, -R4.reuse, R32 ;  /* 0x0000002004247221 */ /* 0x060fe20000000100 */
[----:B------:R-:W-:Y:S01]  /*08f0*/  FADD R4, -R4, R24 ;  /* 0x0000001804047221 */ /* 0x000fe20000000100 */
[C---:B------:R-:W-:Y:S01]  /*0900*/  FADD R37, -R5.reuse, R33 ;  /* 0x0000002105257221 */ /* 0x040fe20000000100 */
[----:B------:R-:W-:Y:S01]  /*0910*/  FADD R5, -R5, R25 ;  /* 0x0000001905057221 */ /* 0x000fe20000000100 */
[----:B--2---:R-:W-:Y:S02]  /*0920*/  FMUL R41, R41, R2 ;  /* 0x0000000229297220 */ /* 0x004fe40000400000 */
[----:B------:R-:W1:Y:S01]  /*0930*/  LDC.64 R2, c[0x0][0x268] ;  /* 0x00009a00ff027b82 */ /* 0x000e620000000a00 */
[----:B0-----:R-:W-:Y:S01]  /*0940*/  FMUL R42, R39, R38 ;  /* 0x00000026272a7220 */ /* 0x001fe20000400000 */
[C---:B------:R-:W-:Y:S01]  /*0950*/  FADD R39, -R7.reuse, R35 ;  /* 0x0000002307277221 */ /* 0x040fe20000000100 */
[----:B------:R-:W-:Y:S01]  /*0960*/  FADD R7, -R7, R27 ;  /* 0x0000001b07077221 */ /* 0x000fe20000000100 */
[C---:B------:R-:W-:Y:S01]  /*0970*/  FADD R38, -R6.reuse, R34 ;  /* 0x0000002206267221 */ /* 0x040fe20000000100 */
[----:B------:R-:W-:Y:S01]  /*0980*/  FADD R6, -R6, R26 ;  /* 0x0000001a06067221 */ /* 0x000fe20000000100 */
[C---:B------:R-:W-:Y:S01]  /*0990*/  FMUL R24, R42.reuse, R39 ;  /* 0x000000272a187220 */ /* 0x040fe20000400000 */
[----:B------:R-:W-:Y:S01]  /*09a0*/  FMUL R42, R42, R7 ;  /* 0x000000072a2a7220 */ /* 0x000fe20000400000 */
[C---:B------:R-:W-:Y:S01]  /*09b0*/  FMUL R27, R41.reuse, R38 ;  /* 0x00000026291b7220 */ /* 0x040fe20000400000 */
[----:B------:R-:W-:Y:S01]  /*09c0*/  FMUL R41, R41, R6 ;  /* 0x0000000629297220 */ /* 0x000fe20000400000 */
[C-C-:B---3--:R-:W-:Y:S01]  /*09d0*/  FFMA R24, R23.reuse, R24, R11.reuse ;  /* 0x0000001817187223 */ /* 0x148fe2000000000b */
[----:B------:R-:W-:Y:S01]  /*09e0*/  FFMA R25, R23, R42, R11 ;  /* 0x0000002a17197223 */ /* 0x000fe2000000000b */
[C-C-:B------:R-:W-:Y:S01]  /*09f0*/  FFMA R23, R22.reuse, R27, R10.reuse ;  /* 0x0000001b16177223 */ /* 0x140fe2000000000a */
[----:B------:R-:W-:Y:S01]  /*0a00*/  FFMA R22, R22, R41, R10 ;  /* 0x0000002916167223 */ /* 0x000fe2000000000a */
[C---:B------:R-:W-:Y:S01]  /*0a10*/  FMUL R26, R40.reuse, R37 ;  /* 0x00000025281a7220 */ /* 0x040fe20000400000 */
[----:B------:R-:W0:Y:S01]  /*0a20*/  LDC.64 R10, c[0x0][0x280] ;  /* 0x0000a000ff0a7b82 */ /* 0x000e220000000a00 */
[----:B------:R-:W-:Y:S01]  /*0a30*/  FMUL R40, R40, R5 ;  /* 0x0000000528287220 */ /* 0x000fe20000400000 */
[C---:B------:R-:W-:Y:S01]  /*0a40*/  FMUL R27, R43.reuse, R36 ;  /* 0x000000242b1b7220 */ /* 0x040fe20000400000 */
[----:B------:R-:W-:Y:S01]  /*0a50*/  FMUL R43, R43, R4 ;  /* 0x000000042b2b7220 */ /* 0x000fe20000400000 */
[----:B-1----:R-:W-:-:S04]  /*0a60*/  IMAD.WIDE R2, R0, 0x4, R2 ;  /* 0x0000000400027825 */ /* 0x002fc800078e0202 */
[C-C-:B------:R-:W-:Y:S01]  /*0a70*/  FFMA R26, R21.reuse, R26, R9.reuse ;  /* 0x0000001a151a7223 */ /* 0x140fe20000000009 */
[----:B------:R-:W-:Y:S01]  /*0a80*/  FFMA R40, R21, R40, R9 ;  /* 0x0000002815287223 */ /* 0x000fe20000000009 */
[C-C-:B------:R-:W-:Y:S01]  /*0a90*/  FFMA R9, R20.reuse, R27, R8.reuse ;  /* 0x0000001b14097223 */ /* 0x140fe20000000008 */
[----:B------:R-:W-:Y:S01]  /*0aa0*/  FFMA R43, R20, R43, R8 ;  /* 0x0000002b142b7223 */ /* 0x000fe20000000008 */
[----:B------:R-:W-:Y:S01]  /*0ab0*/  FSETP.GEU.AND P6, PT, R25, RZ, PT ;  /* 0x000000ff1900720b */ /* 0x000fe20003fce000 */
[----:B------:R1:W-:Y:S01]  /*0ac0*/  STG.E.128 desc[UR4][R2.64], R16 ;  /* 0x0000001002007986 */ /* 0x0003e2000c101d04 */
[----:B------:R-:W-:Y:S01]  /*0ad0*/  FSETP.GEU.AND P5, PT, R22, RZ, PT ;  /* 0x000000ff1600720b */ /* 0x000fe20003fae000 */
[----:B----4-:R-:W-:Y:S01]  /*0ae0*/  IMAD.WIDE R50, R0, 0x4, R50 ;  /* 0x0000000400327825 */ /* 0x010fe200078e0232 */
[----:B------:R-:W-:Y:S01]  /*0af0*/  FSETP.GEU.AND P4, PT, R40, RZ, PT ;  /* 0x000000ff2800720b */ /* 0x000fe20003f8e000 */
[----:B------:R2:W-:Y:S01]  /*0b00*/  STG.E.128 desc[UR4][R2.64+0x800], R12 ;  /* 0x0008000c02007986 */ /* 0x0005e2000c101d04 */
[----:B------:R-:W-:-:S02]  /*0b10*/  FSETP.GEU.AND P0, PT, R43, RZ, PT ;  /* 0x000000ff2b00720b */ /* 0x000fc40003f0e000 */
[----:B------:R-:W-:Y:S01]  /*0b20*/  FSETP.GEU.AND P3, PT, R24, RZ, PT ;  /* 0x000000ff1800720b */ /* 0x000fe20003f6e000 */
[----:B------:R-:W-:Y:S01]  /*0b30*/  STG.E.128 desc[UR4][R50.64], R44 ;  /* 0x0000002c32007986 */ /* 0x000fe2000c101d04 */
[----:B------:R-:W-:Y:S02]  /*0b40*/  FSETP.GEU.AND P2, PT, R23, RZ, PT ;  /* 0x000000ff1700720b */ /* 0x000fe40003f4e000 */
[----:B------:R-:W-:Y:S01]  /*0b50*/  FSETP.GEU.AND P1, PT, R26, RZ, PT ;  /* 0x000000ff1a00720b */ /* 0x000fe20003f2e000 */
[----:B------:R-:W-:Y:S01]  /*0b60*/  STG.E.128 desc[UR4][R50.64+0x800], R28 ;  /* 0x0008001c32007986 */ /* 0x000fe2000c101d04 */
[----:B0-----:R-:W-:Y:S01]  /*0b70*/  IMAD.WIDE R10, R0, 0x4, R10 ;  /* 0x00000004000a7825 */ /* 0x001fe200078e020a */
[----:B-1----:R-:W-:Y:S02]  /*0b80*/  SEL R19, R25, RZ, P6 ;  /* 0x000000ff19137207 */ /* 0x002fe40003000000 */
[----:B------:R-:W-:Y:S02]  /*0b90*/  FSETP.GEU.AND P6, PT, R9, RZ, PT ;  /* 0x000000ff0900720b */ /* 0x000fe40003fce000 */
[----:B------:R-:W-:-:S02]  /*0ba0*/  SEL R18, R22, RZ, P5 ;  /* 0x000000ff16127207 */ /* 0x000fc40002800000 */
[----:B------:R-:W-:Y:S02]  /*0bb0*/  SEL R17, R40, RZ, P4 ;  /* 0x000000ff28117207 */ /* 0x000fe40002000000 */
[----:B--2---:R-:W-:Y:S02]  /*0bc0*/  SEL R15, R24, RZ, P3 ;  /* 0x000000ff180f7207 */ /* 0x004fe40001800000 */
[----:B------:R-:W-:Y:S02]  /*0bd0*/  SEL R14, R23, RZ, P2 ;  /* 0x000000ff170e7207 */ /* 0x000fe40001000000 */
[----:B------:R-:W-:Y:S02]  /*0be0*/  SEL R13, R26, RZ, P1 ;  /* 0x000000ff1a0d7207 */ /* 0x000fe40000800000 */
[----:B------:R-:W-:Y:S02]  /*0bf0*/  SEL R12, R9, RZ, P6 ;  /* 0x000000ff090c7207 */ /* 0x000fe40003000000 */
[----:B------:R-:W-:-:S03]  /*0c00*/  SEL R16, R43, RZ, P0 ;  /* 0x000000ff2b107207 */ /* 0x000fc60000000000 */
[----:B------:R-:W-:Y:S04]  /*0c10*/  STG.E.128 desc[UR4][R48.64], R12 ;  /* 0x0000000c30007986 */ /* 0x000fe8000c101d04 */
[----:B------:R-:W-:Y:S04]  /*0c20*/  STG.E.128 desc[UR4][R48.64+0x800], R16 ;  /* 0x0008001030007986 */ /* 0x000fe8000c101d04 */
[----:B------:R-:W-:Y:S04]  /*0c30*/  STG.E.128 desc[UR4][R10.64], R36 ;  /* 0x000000240a007986 */ /* 0x000fe8000c101d04 */
[----:B------:R-:W-:Y:S01]  /*0c40*/  STG.E.128 desc[UR4][R10.64+0x800], R4 ;  /* 0x000800040a007986 */ /* 0x000fe2000c101d04 */
[----:B------:R-:W-:Y:S05]  /*0c50*/  EXIT ;  /* 0x000000000000794d */ /* 0x000fea0003800000 */
.L_x_0:
[----:B------:R-:W-:-:S00]  /*0c60*/  BRA `(.L_x_0) ;  /* 0xfffffffc00fc7947 */ /* 0x000fc0000383ffff */
[----:B------:R-:W-:-:S00]  /*0c70*/  NOP ;  /* 0x0000000000007918 */ /* 0x000fc00000000000 */
        /* <DEDUP_REMOVED lines=8> */
.L_x_1:


//--------------------- .nv.global.init           --------------------------
	.section	.nv.global.init,"aw",@progbits
.nv.global.init:
	.type		_$_str,@object
	.size		_$_str,(_$_str_$_2 - _$_str)
_$_str:
        /*0000*/ 	.byte	0x5f, 0x5f, 0x43, 0x55, 0x44, 0x41, 0x5f, 0x46, 0x54, 0x5a, 0x00
	.type		_$_str_$_2,@object
	.size		_$_str_$_2,(.L_1 - _$_str_$_2)
_$_str_$_2:
        /*000b*/ 	.byte	0x5f, 0x5f, 0x43, 0x55, 0x44, 0x41, 0x5f, 0x50, 0x52, 0x45, 0x43, 0x5f, 0x53, 0x51, 0x52, 0x54
        /*001b*/ 	.byte	0x00
.L_1:


//--------------------- .nv.constant0.triton_poi_fused__native_batch_norm_legit_no_training_add_native_batch_norm_backward_relu_30 --------------------------
	.section	.nv.constant0.triton_poi_fused__native_batch_norm_legit_no_training_add_native_batch_norm_backward_relu_30,"a",@progbits
	.sectionflags	@""
	.align	4
.nv.constant0.triton_poi_fused__native_batch_norm_legit_no_training_add_native_batch_norm_backward_relu_30:
	.zero		652
